//
// Generated by NVIDIA NVVM Compiler
//
// Compiler Build ID: CL-36424714
// Cuda compilation tools, release 13.0, V13.0.88
// Based on NVVM 20.0.0
//

.version 9.0
.target sm_100
.address_size 64

	// .globl	_Z11oddevensortPiji

.visible .entry _Z11oddevensortPiji(
	.param .u64 .ptr .align 1 _Z11oddevensortPiji_param_0,
	.param .u32 _Z11oddevensortPiji_param_1,
	.param .u32 _Z11oddevensortPiji_param_2
)
{
	.reg .pred 	%p<8>;
	.reg .b32 	%r<14>;
	.reg .b64 	%rd<9>;

	ld.param.u64 	%rd5, [_Z11oddevensortPiji_param_0];
	ld.param.u32 	%r7, [_Z11oddevensortPiji_param_1];
	ld.param.u32 	%r6, [_Z11oddevensortPiji_param_2];
	cvta.to.global.u64 	%rd1, %rd5;
	mov.u32 	%r8, %tid.x;
	mov.u32 	%r9, %ntid.x;
	mov.u32 	%r10, %ctaid.x;
	mad.lo.s32 	%r1, %r9, %r10, %r8;
	setp.gt.u32 	%p1, %r1, %r7;
	@%p1 bra 	$L__BB0_9;
	setp.ne.s32 	%p2, %r6, 0;
	@%p2 bra 	$L__BB0_5;
	and.b32  	%r13, %r1, 1;
	setp.eq.b32 	%p6, %r13, 1;
	@%p6 bra 	$L__BB0_8;
	mul.wide.u32 	%rd8, %r1, 4;
	add.s64 	%rd2, %rd1, %rd8;
	ld.global.u32 	%r2, [%rd2];
	ld.global.u32 	%r3, [%rd2+4];
	setp.le.s32 	%p7, %r2, %r3;
	@%p7 bra 	$L__BB0_8;
	st.global.u32 	[%rd2+4], %r2;
	st.global.u32 	[%rd2], %r3;
	bra.uni 	$L__BB0_8;
$L__BB0_5:
	and.b32  	%r11, %r1, 1;
	setp.eq.b32 	%p3, %r11, 1;
	not.pred 	%p4, %p3;
	@%p4 bra 	$L__BB0_8;
	mul.wide.u32 	%rd6, %r1, 4;
	add.s64 	%rd3, %rd1, %rd6;
	ld.global.u32 	%r4, [%rd3];
	add.s32 	%r12, %r1, 1;
	mul.wide.u32 	%rd7, %r12, 4;
	add.s64 	%rd4, %rd1, %rd7;
	ld.global.u32 	%r5, [%rd4];
	setp.le.s32 	%p5, %r4, %r5;
	@%p5 bra 	$L__BB0_8;
	st.global.u32 	[%rd4], %r4;
	st.global.u32 	[%rd3], %r5;
$L__BB0_8:
	bar.sync 	0;
$L__BB0_9:
	ret;

}


// ===== COMPILED SASS (sm_100) =====

	.target	sm_100

	.elftype	@"ET_EXEC"


//--------------------- .note.nv.tkinfo           --------------------------
	.section	.note.nv.tkinfo,"",@"SHT_NOTE"
	.sectionflags	@"SHF_NOTE_NV_TKINFO"
	.tkinfo
        /*0018*/ 	.word	0x00000002
        /*0030*/ 	.string	""
        /*0030*/ 	.string	"ptxas"
        /*0030*/ 	.string	"Cuda compilation tools, release 13.0, V13.0.88"
        /*0030*/ 	.string	"Build cuda_13.0.r13.0/compiler.36424714_0"
        /*0030*/ 	.string	"-arch sm_100 -m 64 "



//--------------------- .note.nv.cuinfo           --------------------------
	.section	.note.nv.cuinfo,"",@"SHT_NOTE"
	.sectionflags	@"SHF_NOTE_NV_CUINFO"
        /*0018*/ 	.short	0x0002
        /*001a*/ 	.short	0x0064
        /*001c*/ 	.short	0x0082
	.zero		2


//--------------------- .nv.info                  --------------------------
	.section	.nv.info,"",@"SHT_CUDA_INFO"
	.align	4


	//----- nvinfo : EIATTR_REGCOUNT
	.align		4
        /*0000*/ 	.byte	0x04, 0x2f
        /*0002*/ 	.short	(.L_1 - .L_0)
	.align		4
.L_0:
        /*0004*/ 	.word	index@(_Z11oddevensortPiji)
        /*0008*/ 	.word	0x0000000a


	//----- nvinfo : EIATTR_FRAME_SIZE
	.align		4
.L_1:
        /*000c*/ 	.byte	0x04, 0x11
        /*000e*/ 	.short	(.L_3 - .L_2)
	.align		4
.L_2:
        /*0010*/ 	.word	index@(_Z11oddevensortPiji)
        /*0014*/ 	.word	0x00000000


	//----- nvinfo : EIATTR_MIN_STACK_SIZE
	.align		4
.L_3:
        /*0018*/ 	.byte	0x04, 0x12
        /*001a*/ 	.short	(.L_5 - .L_4)
	.align		4
.L_4:
        /*001c*/ 	.word	index@(_Z11oddevensortPiji)
        /*0020*/ 	.word	0x00000000
.L_5:


//--------------------- .nv.compat                --------------------------
	.section	.nv.compat,"",@"SHT_CUDA_COMPAT_INFO"
	.align	4
        /*0000*/ 	.byte	0x02, 0x09, 0x00, 0x00, 0x02, 0x02, 0x01, 0x00, 0x02, 0x05, 0x05, 0x00, 0x03, 0x07, 0x01, 0x01
        /*0010*/ 	.byte	0x02, 0x03, 0x00, 0x00, 0x02, 0x06, 0x01, 0x00, 0x04, 0x0b, 0x08, 0x00, 0x09, 0x00, 0x00, 0x00
        /*0020*/ 	.byte	0x00, 0x00, 0x00, 0x00


//--------------------- .nv.info._Z11oddevensortPiji --------------------------
	.section	.nv.info._Z11oddevensortPiji,"",@"SHT_CUDA_INFO"
	.sectionflags	@""
	.align	4


	//----- nvinfo : EIATTR_CUDA_API_VERSION
	.align		4
        /*0000*/ 	.byte	0x04, 0x37
        /*0002*/ 	.short	(.L_7 - .L_6)
.L_6:
        /*0004*/ 	.word	0x00000082


	//----- nvinfo : EIATTR_KPARAM_INFO
	.align		4
.L_7:
        /*0008*/ 	.byte	0x04, 0x17
        /*000a*/ 	.short	(.L_9 - .L_8)
.L_8:
        /*000c*/ 	.word	0x00000000
        /*0010*/ 	.short	0x0002
        /*0012*/ 	.short	0x000c
        /*0014*/ 	.byte	0x00, 0xf0, 0x11, 0x00


	//----- nvinfo : EIATTR_KPARAM_INFO
	.align		4
.L_9:
        /*0018*/ 	.byte	0x04, 0x17
        /*001a*/ 	.short	(.L_11 - .L_10)
.L_10:
        /*001c*/ 	.word	0x00000000
        /*0020*/ 	.short	0x0001
        /*0022*/ 	.short	0x0008
        /*0024*/ 	.byte	0x00, 0xf0, 0x11, 0x00


	//----- nvinfo : EIATTR_KPARAM_INFO
	.align		4
.L_11:
        /*0028*/ 	.byte	0x04, 0x17
        /*002a*/ 	.short	(.L_13 - .L_12)
.L_12:
        /*002c*/ 	.word	0x00000000
        /*0030*/ 	.short	0x0000
        /*0032*/ 	.short	0x0000
        /*0034*/ 	.byte	0x00, 0xf5, 0x21, 0x00


	//----- nvinfo : EIATTR_SPARSE_MMA_MASK
	.align		4
.L_13:
        /*0038*/ 	.byte	0x03, 0x50
        /*003a*/ 	.short	0x0000


	//----- nvinfo : EIATTR_MAXREG_COUNT
	.align		4
        /*003c*/ 	.byte	0x03, 0x1b
        /*003e*/ 	.short	0x00ff


	//----- nvinfo : EIATTR_NUM_BARRIERS
	.align		4
        /*0040*/ 	.byte	0x02, 0x4c
        /*0042*/ 	.byte	0x01
	.zero		1


	//----- nvinfo : EIATTR_MERCURY_ISA_VERSION
	.align		4
        /*0044*/ 	.byte	0x03, 0x5f
        /*0046*/ 	.short	0x0101


	//----- nvinfo : EIATTR_VRC_CTA_INIT_COUNT
	.align		4
        /*0048*/ 	.byte	0x02, 0x4a
	.zero		1
	.zero		1


	//----- nvinfo : EIATTR_EXIT_INSTR_OFFSETS
	.align		4
        /*004c*/ 	.byte	0x04, 0x1c
        /*004e*/ 	.short	(.L_15 - .L_14)


	//   ....[0]....
.L_14:
        /*0050*/ 	.word	0x00000070


	//   ....[1]....
        /*0054*/ 	.word	0x00000270


	//----- nvinfo : EIATTR_CRS_STACK_SIZE
	.align		4
.L_15:
        /*0058*/ 	.byte	0x04, 0x1e
        /*005a*/ 	.short	(.L_17 - .L_16)
.L_16:
        /*005c*/ 	.word	0x00000000


	//----- nvinfo : EIATTR_CBANK_PARAM_SIZE
	.align		4
.L_17:
        /*0060*/ 	.byte	0x03, 0x19
        /*0062*/ 	.short	0x0010


	//----- nvinfo : EIATTR_PARAM_CBANK
	.align		4
        /*0064*/ 	.byte	0x04, 0x0a
        /*0066*/ 	.short	(.L_19 - .L_18)
	.align		4
.L_18:
        /*0068*/ 	.word	index@(.nv.constant0._Z11oddevensortPiji)
        /*006c*/ 	.short	0x0380
        /*006e*/ 	.short	0x0010


	//----- nvinfo : EIATTR_SW_WAR
	.align		4
.L_19:
        /*0070*/ 	.byte	0x04, 0x36
        /*0072*/ 	.short	(.L_21 - .L_20)
.L_20:
        /*0074*/ 	.word	0x00000008
.L_21:


//--------------------- .nv.callgraph             --------------------------
	.section	.nv.callgraph,"",@"SHT_CUDA_CALLGRAPH"
	.align	4
	.sectionentsize	8
	.align		4
        /*0000*/ 	.word	0x00000000
	.align		4
        /*0004*/ 	.word	0xffffffff
	.align		4
        /*0008*/ 	.word	0x00000000
	.align		4
        /*000c*/ 	.word	0xfffffffe
	.align		4
        /*0010*/ 	.word	0x00000000
	.align		4
        /*0014*/ 	.word	0xfffffffd
	.align		4
        /*0018*/ 	.word	0x00000000
	.align		4
        /*001c*/ 	.word	0xfffffffc


//--------------------- .text._Z11oddevensortPiji --------------------------
	.section	.text._Z11oddevensortPiji,"ax",@progbits
	.align	128
        .global         _Z11oddevensortPiji
        .type           _Z11oddevensortPiji,@function
        .size           _Z11oddevensortPiji,(.L_x_4 - _Z11oddevensortPiji)
        .other          _Z11oddevensortPiji,@"STO_CUDA_ENTRY STV_DEFAULT"
_Z11oddevensortPiji:
.text._Z11oddevensortPiji:
[----:B------:R-:W-:Y:S01]  /*0000*/  LDC R1, c[0x0][0x37c] ;  /* 0x0000df00ff017b82 */ /* 0x000fe20000000800 */
[----:B------:R-:W0:Y:S01]  /*0010*/  S2R R5, SR_TID.X ;  /* 0x0000000000057919 */ /* 0x000e220000002100 */
[----:B------:R-:W0:Y:S01]  /*0020*/  LDCU UR4, c[0x0][0x360] ;  /* 0x00006c00ff0477ac */ /* 0x000e220008000800 */
[----:B------:R-:W0:Y:S01]  /*0030*/  S2R R0, SR_CTAID.X ;  /* 0x0000000000007919 */ /* 0x000e220000002500 */
[----:B------:R-:W1:Y:S01]  /*0040*/  LDCU UR5, c[0x0][0x388] ;  /* 0x00007100ff0577ac */ /* 0x000e620008000800 */
[----:B0-----:R-:W-:-:S05]  /*0050*/  IMAD R5, R0, UR4, R5 ;  /* 0x0000000400057c24 */ /* 0x001fca000f8e0205 */
[----:B-1----:R-:W-:-:S13]  /*0060*/  ISETP.GT.U32.AND P0, PT, R5, UR5, PT ;  /* 0x0000000505007c0c */ /* 0x002fda000bf04070 */
[----:B------:R-:W-:Y:S05]  /*0070*/  @P0 EXIT ;  /* 0x000000000000094d */ /* 0x000fea0003800000 */
[----:B------:R-:W0:Y:S01]  /*0080*/  LDCU UR6, c[0x0][0x38c] ;  /* 0x00007180ff0677ac */ /* 0x000e220008000800 */
[----:B------:R-:W-:Y:S01]  /*0090*/  BSSY.RECONVERGENT B0, `(.L_x_0) ;  /* 0x000001c000007945 */ /* 0x000fe20003800200 */
[----:B------:R-:W1:Y:S01]  /*00a0*/  LDCU.64 UR4, c[0x0][0x358] ;  /* 0x00006b00ff0477ac */ /* 0x000e620008000a00 */
[----:B0-----:R-:W-:-:S09]  /*00b0*/  UISETP.NE.AND UP0, UPT, UR6, URZ, UPT ;  /* 0x000000ff0600728c */ /* 0x001fd2000bf05270 */
[----:B-1----:R-:W-:Y:S05]  /*00c0*/  BRA.U UP0, `(.L_x_1) ;  /* 0x0000000100307547 */ /* 0x002fea000b800000 */
[----:B------:R-:W-:-:S04]  /*00d0*/  LOP3.LUT R0, R5, 0x1, RZ, 0xc0, !PT ;  /* 0x0000000105007812 */ /* 0x000fc800078ec0ff */
[----:B------:R-:W-:-:S13]  /*00e0*/  ISETP.NE.U32.AND P0, PT, R0, 0x1, PT ;  /* 0x000000010000780c */ /* 0x000fda0003f05070 */
[----:B------:R-:W-:Y:S05]  /*00f0*/  @!P0 BRA `(.L_x_2) ;  /* 0x0000000000548947 */ /* 0x000fea0003800000 */
[----:B------:R-:W0:Y:S02]  /*0100*/  LDC.64 R2, c[0x0][0x380] ;  /* 0x0000e000ff027b82 */ /* 0x000e240000000a00 */
[----:B0-----:R-:W-:-:S05]  /*0110*/  IMAD.WIDE.U32 R2, R5, 0x4, R2 ;  /* 0x0000000405027825 */ /* 0x001fca00078e0002 */
[----:B------:R-:W2:Y:S04]  /*0120*/  LDG.E R5, desc[UR4][R2.64] ;  /* 0x0000000402057981 */ /* 0x000ea8000c1e1900 */
[----:B------:R-:W2:Y:S02]  /*0130*/  LDG.E R0, desc[UR4][R2.64+0x4] ;  /* 0x0000040402007981 */ /* 0x000ea4000c1e1900 */
[----:B--2---:R-:W-:-:S13]  /*0140*/  ISETP.GT.AND P0, PT, R5, R0, PT ;  /* 0x000000000500720c */ /* 0x004fda0003f04270 */
[----:B------:R-:W-:Y:S05]  /*0150*/  @!P0 BRA `(.L_x_2) ;  /* 0x00000000003c8947 */ /* 0x000fea0003800000 */
[----:B------:R0:W-:Y:S04]  /*0160*/  STG.E desc[UR4][R2.64+0x4], R5 ;  /* 0x0000040502007986 */ /* 0x0001e8000c101904 */
[----:B------:R0:W-:Y:S01]  /*0170*/  STG.E desc[UR4][R2.64], R0 ;  /* 0x0000000002007986 */ /* 0x0001e2000c101904 */
[----:B------:R-:W-:Y:S05]  /*0180*/  BRA `(.L_x_2) ;  /* 0x0000000000307947 */ /* 0x000fea0003800000 */
.L_x_1:
[----:B------:R-:W-:-:S04]  /*0190*/  LOP3.LUT R0, R5, 0x1, RZ, 0xc0, !PT ;  /* 0x0000000105007812 */ /* 0x000fc800078ec0ff */
[----:B------:R-:W-:-:S13]  /*01a0*/  ISETP.NE.U32.AND P0, PT, R0, 0x1, PT ;  /* 0x000000010000780c */ /* 0x000fda0003f05070 */
[----:B------:R-:W-:Y:S05]  /*01b0*/  @P0 BRA `(.L_x_2) ;  /* 0x0000000000240947 */ /* 0x000fea0003800000 */
[----:B------:R-:W0:Y:S01]  /*01c0*/  LDC.64 R2, c[0x0][0x380] ;  /* 0x0000e000ff027b82 */ /* 0x000e220000000a00 */
[C---:B------:R-:W-:Y:S02]  /*01d0*/  VIADD R7, R5.reuse, 0x1 ;  /* 0x0000000105077836 */ /* 0x040fe40000000000 */
[----:B0-----:R-:W-:-:S04]  /*01e0*/  IMAD.WIDE.U32 R4, R5, 0x4, R2 ;  /* 0x0000000405047825 */ /* 0x001fc800078e0002 */
[----:B------:R-:W-:Y:S01]  /*01f0*/  IMAD.WIDE.U32 R2, R7, 0x4, R2 ;  /* 0x0000000407027825 */ /* 0x000fe200078e0002 */
[----:B------:R-:W2:Y:S04]  /*0200*/  LDG.E R0, desc[UR4][R4.64] ;  /* 0x0000000404007981 */ /* 0x000ea8000c1e1900 */
[----:B------:R-:W2:Y:S02]  /*0210*/  LDG.E R7, desc[UR4][R2.64] ;  /* 0x0000000402077981 */ /* 0x000ea4000c1e1900 */
[----:B--2---:R-:W-:-:S13]  /*0220*/  ISETP.GT.AND P0, PT, R0, R7, PT ;  /* 0x000000070000720c */ /* 0x004fda0003f04270 */
[----:B------:R1:W-:Y:S04]  /*0230*/  @P0 STG.E desc[UR4][R2.64], R0 ;  /* 0x0000000002000986 */ /* 0x0003e8000c101904 */
[----:B------:R1:W-:Y:S02]  /*0240*/  @P0 STG.E desc[UR4][R4.64], R7 ;  /* 0x0000000704000986 */ /* 0x0003e4000c101904 */
.L_x_2:
[----:B------:R-:W-:Y:S05]  /*0250*/  BSYNC.RECONVERGENT B0 ;  /* 0x0000000000007941 */ /* 0x000fea0003800200 */
.L_x_0:
[----:B------:R-:W-:Y:S06]  /*0260*/  BAR.SYNC.DEFER_BLOCKING 0x0 ;  /* 0x0000000000007b1d */ /* 0x000fec0000010000 */
[----:B------:R-:W-:Y:S05]  /*0270*/  EXIT ;  /* 0x000000000000794d */ /* 0x000fea0003800000 */
.L_x_3:
[----:B------:R-:W-:-:S00]  /*0280*/  BRA `(.L_x_3) ;  /* 0xfffffffc00fc7947 */ /* 0x000fc0000383ffff */
[----:B------:R-:W-:-:S00]  /*0290*/  NOP ;  /* 0x0000000000007918 */ /* 0x000fc00000000000 */
        /* <DEDUP_REMOVED lines=14> */
.L_x_4:


//--------------------- .nv.shared.reserved.0     --------------------------
	.section	.nv.shared.reserved.0,"aw",@nobits
	.weak		__nv_reservedSMEM_offset_0_alias
	.size		__nv_reservedSMEM_offset_0_alias, 0, 64
	.other		__nv_reservedSMEM_offset_0_alias,@"STO_CUDA_RESERVED_SHARED STV_DEFAULT"
__nv_reservedSMEM_offset_0_alias:
	.zero		0
	.zero		64


//--------------------- .nv.constant0._Z11oddevensortPiji --------------------------
	.section	.nv.constant0._Z11oddevensortPiji,"a",@progbits
	.sectionflags	@""
	.align	4
.nv.constant0._Z11oddevensortPiji:
	.zero		912


//--------------------- SYMBOLS --------------------------

	.type		.nv.reservedSmem.offset0,@object
	.size		.nv.reservedSmem.offset0,0x4
